//
// Generated by NVIDIA NVVM Compiler
//
// Compiler Build ID: CL-36424714
// Cuda compilation tools, release 13.0, V13.0.88
// Based on NVVM 20.0.0
//

.version 9.0
.target sm_100
.address_size 64

	// .globl	_Z18dot_product_kernelPKfS0_Pfi
.extern .shared .align 16 .b8 shared_data[];

.visible .entry _Z18dot_product_kernelPKfS0_Pfi(
	.param .u64 .ptr .align 1 _Z18dot_product_kernelPKfS0_Pfi_param_0,
	.param .u64 .ptr .align 1 _Z18dot_product_kernelPKfS0_Pfi_param_1,
	.param .u64 .ptr .align 1 _Z18dot_product_kernelPKfS0_Pfi_param_2,
	.param .u32 _Z18dot_product_kernelPKfS0_Pfi_param_3
)
{
	.reg .pred 	%p<7>;
	.reg .b32 	%r<19>;
	.reg .b32 	%f<15>;
	.reg .b64 	%rd<10>;

	ld.param.u64 	%rd3, [_Z18dot_product_kernelPKfS0_Pfi_param_0];
	ld.param.u64 	%rd4, [_Z18dot_product_kernelPKfS0_Pfi_param_1];
	ld.param.u64 	%rd5, [_Z18dot_product_kernelPKfS0_Pfi_param_2];
	ld.param.u32 	%r10, [_Z18dot_product_kernelPKfS0_Pfi_param_3];
	mov.u32 	%r1, %tid.x;
	mov.u32 	%r11, %ctaid.x;
	mov.u32 	%r18, %ntid.x;
	mad.lo.s32 	%r17, %r11, %r18, %r1;
	setp.ge.s32 	%p1, %r17, %r10;
	mov.f32 	%f14, 0f00000000;
	@%p1 bra 	$L__BB0_3;
	mov.u32 	%r12, %nctaid.x;
	mul.lo.s32 	%r4, %r18, %r12;
	cvta.to.global.u64 	%rd1, %rd3;
	cvta.to.global.u64 	%rd2, %rd4;
	mov.f32 	%f14, 0f00000000;
$L__BB0_2:
	mul.wide.s32 	%rd6, %r17, 4;
	add.s64 	%rd7, %rd1, %rd6;
	ld.global.f32 	%f6, [%rd7];
	add.s64 	%rd8, %rd2, %rd6;
	ld.global.f32 	%f7, [%rd8];
	fma.rn.f32 	%f14, %f6, %f7, %f14;
	add.s32 	%r17, %r17, %r4;
	setp.lt.s32 	%p2, %r17, %r10;
	@%p2 bra 	$L__BB0_2;
$L__BB0_3:
	shl.b32 	%r13, %r1, 2;
	mov.u32 	%r14, shared_data;
	add.s32 	%r7, %r14, %r13;
	st.shared.f32 	[%r7], %f14;
	bar.sync 	0;
	setp.lt.u32 	%p3, %r18, 2;
	@%p3 bra 	$L__BB0_7;
$L__BB0_4:
	shr.u32 	%r9, %r18, 1;
	setp.ge.u32 	%p4, %r1, %r9;
	@%p4 bra 	$L__BB0_6;
	shl.b32 	%r15, %r9, 2;
	add.s32 	%r16, %r7, %r15;
	ld.shared.f32 	%f8, [%r16];
	ld.shared.f32 	%f9, [%r7];
	add.f32 	%f10, %f8, %f9;
	st.shared.f32 	[%r7], %f10;
$L__BB0_6:
	bar.sync 	0;
	setp.gt.u32 	%p5, %r18, 3;
	mov.u32 	%r18, %r9;
	@%p5 bra 	$L__BB0_4;
$L__BB0_7:
	setp.ne.s32 	%p6, %r1, 0;
	@%p6 bra 	$L__BB0_9;
	ld.shared.f32 	%f11, [shared_data];
	cvta.to.global.u64 	%rd9, %rd5;
	atom.global.add.f32 	%f12, [%rd9], %f11;
$L__BB0_9:
	ret;

}


// ===== COMPILED SASS (sm_100) =====

	.target	sm_100

	.elftype	@"ET_EXEC"


//--------------------- .note.nv.tkinfo           --------------------------
	.section	.note.nv.tkinfo,"",@"SHT_NOTE"
	.sectionflags	@"SHF_NOTE_NV_TKINFO"
	.tkinfo
        /*0018*/ 	.word	0x00000002
        /*0030*/ 	.string	""
        /*0030*/ 	.string	"ptxas"
        /*0030*/ 	.string	"Cuda compilation tools, release 13.0, V13.0.88"
        /*0030*/ 	.string	"Build cuda_13.0.r13.0/compiler.36424714_0"
        /*0030*/ 	.string	"-arch sm_100 -m 64 "



//--------------------- .note.nv.cuinfo           --------------------------
	.section	.note.nv.cuinfo,"",@"SHT_NOTE"
	.sectionflags	@"SHF_NOTE_NV_CUINFO"
        /*0018*/ 	.short	0x0002
        /*001a*/ 	.short	0x0064
        /*001c*/ 	.short	0x0082
	.zero		2


//--------------------- .nv.info                  --------------------------
	.section	.nv.info,"",@"SHT_CUDA_INFO"
	.align	4


	//----- nvinfo : EIATTR_REGCOUNT
	.align		4
        /*0000*/ 	.byte	0x04, 0x2f
        /*0002*/ 	.short	(.L_1 - .L_0)
	.align		4
.L_0:
        /*0004*/ 	.word	index@(_Z18dot_product_kernelPKfS0_Pfi)
        /*0008*/ 	.word	0x00000012


	//----- nvinfo : EIATTR_FRAME_SIZE
	.align		4
.L_1:
        /*000c*/ 	.byte	0x04, 0x11
        /*000e*/ 	.short	(.L_3 - .L_2)
	.align		4
.L_2:
        /*0010*/ 	.word	index@(_Z18dot_product_kernelPKfS0_Pfi)
        /*0014*/ 	.word	0x00000000


	//----- nvinfo : EIATTR_MIN_STACK_SIZE
	.align		4
.L_3:
        /*0018*/ 	.byte	0x04, 0x12
        /*001a*/ 	.short	(.L_5 - .L_4)
	.align		4
.L_4:
        /*001c*/ 	.word	index@(_Z18dot_product_kernelPKfS0_Pfi)
        /*0020*/ 	.word	0x00000000
.L_5:


//--------------------- .nv.compat                --------------------------
	.section	.nv.compat,"",@"SHT_CUDA_COMPAT_INFO"
	.align	4
        /*0000*/ 	.byte	0x02, 0x09, 0x00, 0x00, 0x02, 0x02, 0x01, 0x00, 0x02, 0x05, 0x05, 0x00, 0x03, 0x07, 0x01, 0x01
        /*0010*/ 	.byte	0x02, 0x03, 0x00, 0x00, 0x02, 0x06, 0x01, 0x00, 0x04, 0x0b, 0x08, 0x00, 0x09, 0x00, 0x00, 0x00
        /*0020*/ 	.byte	0x00, 0x00, 0x00, 0x00


//--------------------- .nv.info._Z18dot_product_kernelPKfS0_Pfi --------------------------
	.section	.nv.info._Z18dot_product_kernelPKfS0_Pfi,"",@"SHT_CUDA_INFO"
	.sectionflags	@""
	.align	4


	//----- nvinfo : EIATTR_CUDA_API_VERSION
	.align		4
        /*0000*/ 	.byte	0x04, 0x37
        /*0002*/ 	.short	(.L_7 - .L_6)
.L_6:
        /*0004*/ 	.word	0x00000082


	//----- nvinfo : EIATTR_KPARAM_INFO
	.align		4
.L_7:
        /*0008*/ 	.byte	0x04, 0x17
        /*000a*/ 	.short	(.L_9 - .L_8)
.L_8:
        /*000c*/ 	.word	0x00000000
        /*0010*/ 	.short	0x0003
        /*0012*/ 	.short	0x0018
        /*0014*/ 	.byte	0x00, 0xf0, 0x11, 0x00


	//----- nvinfo : EIATTR_KPARAM_INFO
	.align		4
.L_9:
        /*0018*/ 	.byte	0x04, 0x17
        /*001a*/ 	.short	(.L_11 - .L_10)
.L_10:
        /*001c*/ 	.word	0x00000000
        /*0020*/ 	.short	0x0002
        /*0022*/ 	.short	0x0010
        /*0024*/ 	.byte	0x00, 0xf5, 0x21, 0x00


	//----- nvinfo : EIATTR_KPARAM_INFO
	.align		4
.L_11:
        /*0028*/ 	.byte	0x04, 0x17
        /*002a*/ 	.short	(.L_13 - .L_12)
.L_12:
        /*002c*/ 	.word	0x00000000
        /*0030*/ 	.short	0x0001
        /*0032*/ 	.short	0x0008
        /*0034*/ 	.byte	0x00, 0xf5, 0x21, 0x00


	//----- nvinfo : EIATTR_KPARAM_INFO
	.align		4
.L_13:
        /*0038*/ 	.byte	0x04, 0x17
        /*003a*/ 	.short	(.L_15 - .L_14)
.L_14:
        /*003c*/ 	.word	0x00000000
        /*0040*/ 	.short	0x0000
        /*0042*/ 	.short	0x0000
        /*0044*/ 	.byte	0x00, 0xf5, 0x21, 0x00


	//----- nvinfo : EIATTR_SPARSE_MMA_MASK
	.align		4
.L_15:
        /*0048*/ 	.byte	0x03, 0x50
        /*004a*/ 	.short	0x0000


	//----- nvinfo : EIATTR_MAXREG_COUNT
	.align		4
        /*004c*/ 	.byte	0x03, 0x1b
        /*004e*/ 	.short	0x00ff


	//----- nvinfo : EIATTR_NUM_BARRIERS
	.align		4
        /*0050*/ 	.byte	0x02, 0x4c
        /*0052*/ 	.byte	0x01
	.zero		1


	//----- nvinfo : EIATTR_MERCURY_ISA_VERSION
	.align		4
        /*0054*/ 	.byte	0x03, 0x5f
        /*0056*/ 	.short	0x0101


	//----- nvinfo : EIATTR_VRC_CTA_INIT_COUNT
	.align		4
        /*0058*/ 	.byte	0x02, 0x4a
	.zero		1
	.zero		1


	//----- nvinfo : EIATTR_EXIT_INSTR_OFFSETS
	.align		4
        /*005c*/ 	.byte	0x04, 0x1c
        /*005e*/ 	.short	(.L_17 - .L_16)


	//   ....[0]....
.L_16:
        /*0060*/ 	.word	0x000002d0


	//   ....[1]....
        /*0064*/ 	.word	0x00000340


	//----- nvinfo : EIATTR_CRS_STACK_SIZE
	.align		4
.L_17:
        /*0068*/ 	.byte	0x04, 0x1e
        /*006a*/ 	.short	(.L_19 - .L_18)
.L_18:
        /*006c*/ 	.word	0x00000000


	//----- nvinfo : EIATTR_CBANK_PARAM_SIZE
	.align		4
.L_19:
        /*0070*/ 	.byte	0x03, 0x19
        /*0072*/ 	.short	0x001c


	//----- nvinfo : EIATTR_PARAM_CBANK
	.align		4
        /*0074*/ 	.byte	0x04, 0x0a
        /*0076*/ 	.short	(.L_21 - .L_20)
	.align		4
.L_20:
        /*0078*/ 	.word	index@(.nv.constant0._Z18dot_product_kernelPKfS0_Pfi)
        /*007c*/ 	.short	0x0380
        /*007e*/ 	.short	0x001c


	//----- nvinfo : EIATTR_SW_WAR
	.align		4
.L_21:
        /*0080*/ 	.byte	0x04, 0x36
        /*0082*/ 	.short	(.L_23 - .L_22)
.L_22:
        /*0084*/ 	.word	0x00000008
.L_23:


//--------------------- .nv.callgraph             --------------------------
	.section	.nv.callgraph,"",@"SHT_CUDA_CALLGRAPH"
	.align	4
	.sectionentsize	8
	.align		4
        /*0000*/ 	.word	0x00000000
	.align		4
        /*0004*/ 	.word	0xffffffff
	.align		4
        /*0008*/ 	.word	0x00000000
	.align		4
        /*000c*/ 	.word	0xfffffffe
	.align		4
        /*0010*/ 	.word	0x00000000
	.align		4
        /*0014*/ 	.word	0xfffffffd
	.align		4
        /*0018*/ 	.word	0x00000000
	.align		4
        /*001c*/ 	.word	0xfffffffc


//--------------------- .text._Z18dot_product_kernelPKfS0_Pfi --------------------------
	.section	.text._Z18dot_product_kernelPKfS0_Pfi,"ax",@progbits
	.align	128
        .global         _Z18dot_product_kernelPKfS0_Pfi
        .type           _Z18dot_product_kernelPKfS0_Pfi,@function
        .size           _Z18dot_product_kernelPKfS0_Pfi,(.L_x_6 - _Z18dot_product_kernelPKfS0_Pfi)
        .other          _Z18dot_product_kernelPKfS0_Pfi,@"STO_CUDA_ENTRY STV_DEFAULT"
_Z18dot_product_kernelPKfS0_Pfi:
.text._Z18dot_product_kernelPKfS0_Pfi:
[----:B------:R-:W-:Y:S01]  /*0000*/  LDC R1, c[0x0][0x37c] ;  /* 0x0000df00ff017b82 */ /* 0x000fe20000000800 */
[----:B------:R-:W0:Y:S07]  /*0010*/  S2R R13, SR_TID.X ;  /* 0x00000000000d7919 */ /* 0x000e2e0000002100 */
[----:B------:R-:W0:Y:S01]  /*0020*/  S2UR UR4, SR_CTAID.X ;  /* 0x00000000000479c3 */ /* 0x000e220000002500 */
[----:B------:R-:W1:Y:S01]  /*0030*/  LDCU UR5, c[0x0][0x398] ;  /* 0x00007300ff0577ac */ /* 0x000e620008000800 */
[----:B------:R-:W-:Y:S01]  /*0040*/  BSSY.RECONVERGENT B0, `(.L_x_0) ;  /* 0x0000014000007945 */ /* 0x000fe20003800200 */
[----:B------:R-:W-:Y:S01]  /*0050*/  IMAD.MOV.U32 R11, RZ, RZ, RZ ;  /* 0x000000ffff0b7224 */ /* 0x000fe200078e00ff */
[----:B------:R-:W2:Y:S04]  /*0060*/  LDCU.64 UR6, c[0x0][0x358] ;  /* 0x00006b00ff0677ac */ /* 0x000ea80008000a00 */
[----:B------:R-:W0:Y:S02]  /*0070*/  LDC R10, c[0x0][0x360] ;  /* 0x0000d800ff0a7b82 */ /* 0x000e240000000800 */
[----:B0-----:R-:W-:-:S05]  /*0080*/  IMAD R0, R10, UR4, R13 ;  /* 0x000000040a007c24 */ /* 0x001fca000f8e020d */
[----:B-1----:R-:W-:-:S13]  /*0090*/  ISETP.GE.AND P0, PT, R0, UR5, PT ;  /* 0x0000000500007c0c */ /* 0x002fda000bf06270 */
[----:B--2---:R-:W-:Y:S05]  /*00a0*/  @P0 BRA `(.L_x_1) ;  /* 0x0000000000340947 */ /* 0x004fea0003800000 */
[----:B------:R-:W0:Y:S01]  /*00b0*/  LDC.64 R6, c[0x0][0x380] ;  /* 0x0000e000ff067b82 */ /* 0x000e220000000a00 */
[----:B------:R-:W1:Y:S01]  /*00c0*/  LDCU UR4, c[0x0][0x370] ;  /* 0x00006e00ff0477ac */ /* 0x000e620008000800 */
[----:B------:R-:W-:-:S06]  /*00d0*/  HFMA2 R11, -RZ, RZ, 0, 0 ;  /* 0x00000000ff0b7431 */ /* 0x000fcc00000001ff */
[----:B------:R-:W2:Y:S01]  /*00e0*/  LDC.64 R8, c[0x0][0x388] ;  /* 0x0000e200ff087b82 */ /* 0x000ea20000000a00 */
[----:B-1----:R-:W-:-:S07]  /*00f0*/  IMAD R15, R10, UR4, RZ ;  /* 0x000000040a0f7c24 */ /* 0x002fce000f8e02ff */
.L_x_2:
[----:B0-----:R-:W-:-:S04]  /*0100*/  IMAD.WIDE R2, R0, 0x4, R6 ;  /* 0x0000000400027825 */ /* 0x001fc800078e0206 */
[----:B--2---:R-:W-:Y:S02]  /*0110*/  IMAD.WIDE R4, R0, 0x4, R8 ;  /* 0x0000000400047825 */ /* 0x004fe400078e0208 */
[----:B------:R-:W2:Y:S04]  /*0120*/  LDG.E R2, desc[UR6][R2.64] ;  /* 0x0000000602027981 */ /* 0x000ea8000c1e1900 */
[----:B------:R-:W2:Y:S01]  /*0130*/  LDG.E R4, desc[UR6][R4.64] ;  /* 0x0000000604047981 */ /* 0x000ea2000c1e1900 */
[----:B------:R-:W-:-:S05]  /*0140*/  IMAD.IADD R0, R15, 0x1, R0 ;  /* 0x000000010f007824 */ /* 0x000fca00078e0200 */
[----:B------:R-:W-:Y:S01]  /*0150*/  ISETP.GE.AND P0, PT, R0, UR5, PT ;  /* 0x0000000500007c0c */ /* 0x000fe2000bf06270 */
[----:B--2---:R-:W-:-:S12]  /*0160*/  FFMA R11, R2, R4, R11 ;  /* 0x00000004020b7223 */ /* 0x004fd8000000000b */
[----:B------:R-:W-:Y:S05]  /*0170*/  @!P0 BRA `(.L_x_2) ;  /* 0xfffffffc00e08947 */ /* 0x000fea000383ffff */
.L_x_1:
[----:B------:R-:W-:Y:S05]  /*0180*/  BSYNC.RECONVERGENT B0 ;  /* 0x0000000000007941 */ /* 0x000fea0003800200 */
.L_x_0:
[----:B------:R-:W0:Y:S01]  /*0190*/  S2UR UR5, SR_CgaCtaId ;  /* 0x00000000000579c3 */ /* 0x000e220000008800 */
[----:B------:R-:W-:Y:S01]  /*01a0*/  UMOV UR4, 0x400 ;  /* 0x0000040000047882 */ /* 0x000fe20000000000 */
[----:B------:R-:W-:Y:S02]  /*01b0*/  ISETP.GE.U32.AND P1, PT, R10, 0x2, PT ;  /* 0x000000020a00780c */ /* 0x000fe40003f26070 */
[----:B------:R-:W-:Y:S01]  /*01c0*/  ISETP.NE.AND P0, PT, R13, RZ, PT ;  /* 0x000000ff0d00720c */ /* 0x000fe20003f05270 */
[----:B0-----:R-:W-:-:S06]  /*01d0*/  ULEA UR4, UR5, UR4, 0x18 ;  /* 0x0000000405047291 */ /* 0x001fcc000f8ec0ff */
[----:B------:R-:W-:-:S05]  /*01e0*/  LEA R0, R13, UR4, 0x2 ;  /* 0x000000040d007c11 */ /* 0x000fca000f8e10ff */
[----:B------:R0:W-:Y:S01]  /*01f0*/  STS [R0], R11 ;  /* 0x0000000b00007388 */ /* 0x0001e20000000800 */
[----:B------:R-:W-:Y:S06]  /*0200*/  BAR.SYNC.DEFER_BLOCKING 0x0 ;  /* 0x0000000000007b1d */ /* 0x000fec0000010000 */
[----:B------:R-:W-:Y:S05]  /*0210*/  @!P1 BRA `(.L_x_3) ;  /* 0x00000000002c9947 */ /* 0x000fea0003800000 */
.L_x_4:
[----:B------:R-:W-:-:S04]  /*0220*/  SHF.R.U32.HI R4, RZ, 0x1, R10 ;  /* 0x00000001ff047819 */ /* 0x000fc8000001160a */
[----:B------:R-:W-:-:S13]  /*0230*/  ISETP.GE.U32.AND P1, PT, R13, R4, PT ;  /* 0x000000040d00720c */ /* 0x000fda0003f26070 */
[----:B------:R-:W-:Y:S01]  /*0240*/  @!P1 LEA R2, R4, R0, 0x2 ;  /* 0x0000000004029211 */ /* 0x000fe200078e10ff */
[----:B------:R-:W-:Y:S05]  /*0250*/  @!P1 LDS R3, [R0] ;  /* 0x0000000000039984 */ /* 0x000fea0000000800 */
[----:B------:R-:W1:Y:S02]  /*0260*/  @!P1 LDS R2, [R2] ;  /* 0x0000000002029984 */ /* 0x000e640000000800 */
[----:B-1----:R-:W-:-:S05]  /*0270*/  @!P1 FADD R3, R2, R3 ;  /* 0x0000000302039221 */ /* 0x002fca0000000000 */
[----:B------:R1:W-:Y:S01]  /*0280*/  @!P1 STS [R0], R3 ;  /* 0x0000000300009388 */ /* 0x0003e20000000800 */
[----:B------:R-:W-:Y:S01]  /*0290*/  BAR.SYNC.DEFER_BLOCKING 0x0 ;  /* 0x0000000000007b1d */ /* 0x000fe20000010000 */
[----:B------:R-:W-:Y:S01]  /*02a0*/  ISETP.GT.U32.AND P1, PT, R10, 0x3, PT ;  /* 0x000000030a00780c */ /* 0x000fe20003f24070 */
[----:B------:R-:W-:-:S12]  /*02b0*/  IMAD.MOV.U32 R10, RZ, RZ, R4 ;  /* 0x000000ffff0a7224 */ /* 0x000fd800078e0004 */
[----:B-1----:R-:W-:Y:S05]  /*02c0*/  @P1 BRA `(.L_x_4) ;  /* 0xfffffffc00d41947 */ /* 0x002fea000383ffff */
.L_x_3:
[----:B------:R-:W-:Y:S05]  /*02d0*/  @P0 EXIT ;  /* 0x000000000000094d */ /* 0x000fea0003800000 */
[----:B------:R-:W1:Y:S01]  /*02e0*/  S2UR UR5, SR_CgaCtaId ;  /* 0x00000000000579c3 */ /* 0x000e620000008800 */
[----:B------:R-:W-:-:S07]  /*02f0*/  UMOV UR4, 0x400 ;  /* 0x0000040000047882 */ /* 0x000fce0000000000 */
[----:B------:R-:W2:Y:S01]  /*0300*/  LDC.64 R2, c[0x0][0x390] ;  /* 0x0000e400ff027b82 */ /* 0x000ea20000000a00 */
[----:B-1----:R-:W-:-:S09]  /*0310*/  ULEA UR4, UR5, UR4, 0x18 ;  /* 0x0000000405047291 */ /* 0x002fd2000f8ec0ff */
[----:B------:R-:W2:Y:S04]  /*0320*/  LDS R5, [UR4] ;  /* 0x00000004ff057984 */ /* 0x000ea80008000800 */
[----:B--2---:R-:W-:Y:S01]  /*0330*/  REDG.E.ADD.F32.FTZ.RN.STRONG.GPU desc[UR6][R2.64], R5 ;  /* 0x00000005020079a6 */ /* 0x004fe2000c12f306 */
[----:B------:R-:W-:Y:S05]  /*0340*/  EXIT ;  /* 0x000000000000794d */ /* 0x000fea0003800000 */
.L_x_5:
[----:B------:R-:W-:-:S00]  /*0350*/  BRA `(.L_x_5) ;  /* 0xfffffffc00fc7947 */ /* 0x000fc0000383ffff */
[----:B------:R-:W-:-:S00]  /*0360*/  NOP ;  /* 0x0000000000007918 */ /* 0x000fc00000000000 */
        /* <DEDUP_REMOVED lines=9> */
.L_x_6:


//--------------------- .nv.shared._Z18dot_product_kernelPKfS0_Pfi --------------------------
	.section	.nv.shared._Z18dot_product_kernelPKfS0_Pfi,"aw",@nobits
	.sectionflags	@""
	.align	16
	.zero		1024


//--------------------- .nv.shared.reserved.0     --------------------------
	.section	.nv.shared.reserved.0,"aw",@nobits
	.weak		__nv_reservedSMEM_offset_0_alias
	.size		__nv_reservedSMEM_offset_0_alias, 0, 64
	.other		__nv_reservedSMEM_offset_0_alias,@"STO_CUDA_RESERVED_SHARED STV_DEFAULT"
__nv_reservedSMEM_offset_0_alias:
	.zero		0
	.zero		64


//--------------------- .nv.constant0._Z18dot_product_kernelPKfS0_Pfi --------------------------
	.section	.nv.constant0._Z18dot_product_kernelPKfS0_Pfi,"a",@progbits
	.sectionflags	@""
	.align	4
.nv.constant0._Z18dot_product_kernelPKfS0_Pfi:
	.zero		924


//--------------------- SYMBOLS --------------------------

	.type		.nv.reservedSmem.offset0,@object
	.size		.nv.reservedSmem.offset0,0x4
	.type		.nv.reservedSmem.cap,@object
	.size		.nv.reservedSmem.cap,0x4
